//
// Generated by NVIDIA NVVM Compiler
//
// Compiler Build ID: CL-36424714
// Cuda compilation tools, release 13.0, V13.0.88
// Based on NVVM 20.0.0
//

.version 9.0
.target sm_100
.address_size 64

	// .globl	_Z10checkIndexv
.extern .func  (.param .b32 func_retval0) vprintf
(
	.param .b64 vprintf_param_0,
	.param .b64 vprintf_param_1
)
;
.global .align 1 .b8 $str[91] = {116, 104, 114, 101, 97, 100, 32, 73, 100, 120, 58, 40, 37, 100, 44, 32, 37, 100, 44, 32, 37, 100, 41, 10, 32, 98, 108, 111, 99, 107, 73, 100, 120, 58, 32, 40, 37, 100, 44, 32, 37, 100, 44, 32, 37, 100, 41, 10, 32, 98, 108, 111, 99, 107, 68, 105, 109, 58, 40, 37, 100, 44, 32, 37, 100, 44, 32, 37, 100, 41, 10, 32, 71, 114, 105, 100, 58, 40, 37, 100, 44, 32, 37, 100, 44, 32, 37, 100, 41, 10};

.visible .entry _Z10checkIndexv()
{
	.local .align 16 .b8 	__local_depot0[48];
	.reg .b64 	%SP;
	.reg .b64 	%SPL;
	.reg .b32 	%r<15>;
	.reg .b64 	%rd<5>;

	mov.u64 	%SPL, __local_depot0;
	cvta.local.u64 	%SP, %SPL;
	add.u64 	%rd1, %SP, 0;
	add.u64 	%rd2, %SPL, 0;
	mov.u32 	%r1, %tid.x;
	mov.u32 	%r2, %tid.y;
	mov.u32 	%r3, %tid.z;
	mov.u32 	%r4, %ctaid.x;
	mov.u32 	%r5, %ctaid.y;
	mov.u32 	%r6, %ctaid.z;
	mov.u32 	%r7, %ntid.x;
	mov.u32 	%r8, %ntid.y;
	mov.u32 	%r9, %ntid.z;
	mov.u32 	%r10, %nctaid.x;
	mov.u32 	%r11, %nctaid.y;
	mov.u32 	%r12, %nctaid.z;
	st.local.v4.u32 	[%rd2], {%r1, %r2, %r3, %r4};
	st.local.v4.u32 	[%rd2+16], {%r5, %r6, %r7, %r8};
	st.local.v4.u32 	[%rd2+32], {%r9, %r10, %r11, %r12};
	mov.u64 	%rd3, $str;
	cvta.global.u64 	%rd4, %rd3;
	{ // callseq 0, 0
	.param .b64 param0;
	st.param.b64 	[param0], %rd4;
	.param .b64 param1;
	st.param.b64 	[param1], %rd1;
	.param .b32 retval0;
	call.uni (retval0), 
	vprintf, 
	(
	param0, 
	param1
	);
	ld.param.b32 	%r13, [retval0];
	} // callseq 0
	ret;

}


// ===== COMPILED SASS (sm_100) =====

	.target	sm_100

	.elftype	@"ET_EXEC"


//--------------------- .note.nv.tkinfo           --------------------------
	.section	.note.nv.tkinfo,"",@"SHT_NOTE"
	.sectionflags	@"SHF_NOTE_NV_TKINFO"
	.tkinfo
        /*0018*/ 	.word	0x00000002
        /*0030*/ 	.string	""
        /*0030*/ 	.string	"ptxas"
        /*0030*/ 	.string	"Cuda compilation tools, release 13.0, V13.0.88"
        /*0030*/ 	.string	"Build cuda_13.0.r13.0/compiler.36424714_0"
        /*0030*/ 	.string	"-arch sm_100 -m 64 "



//--------------------- .note.nv.cuinfo           --------------------------
	.section	.note.nv.cuinfo,"",@"SHT_NOTE"
	.sectionflags	@"SHF_NOTE_NV_CUINFO"
        /*0018*/ 	.short	0x0002
        /*001a*/ 	.short	0x0064
        /*001c*/ 	.short	0x0082
	.zero		2


//--------------------- .nv.info                  --------------------------
	.section	.nv.info,"",@"SHT_CUDA_INFO"
	.align	4


	//----- nvinfo : EIATTR_REGCOUNT
	.align		4
        /*0000*/ 	.byte	0x04, 0x2f
        /*0002*/ 	.short	(.L_2 - .L_1)
	.align		4
.L_1:
        /*0004*/ 	.word	index@(_Z10checkIndexv)
        /*0008*/ 	.word	0x00000018


	//----- nvinfo : EIATTR_FRAME_SIZE
	.align		4
.L_2:
        /*000c*/ 	.byte	0x04, 0x11
        /*000e*/ 	.short	(.L_4 - .L_3)
	.align		4
.L_3:
        /*0010*/ 	.word	index@(_Z10checkIndexv)
        /*0014*/ 	.word	0x00000030


	//----- nvinfo : EIATTR_MIN_STACK_SIZE
	.align		4
.L_4:
        /*0018*/ 	.byte	0x04, 0x12
        /*001a*/ 	.short	(.L_6 - .L_5)
	.align		4
.L_5:
        /*001c*/ 	.word	index@(_Z10checkIndexv)
        /*0020*/ 	.word	0x00000030
.L_6:


//--------------------- .nv.compat                --------------------------
	.section	.nv.compat,"",@"SHT_CUDA_COMPAT_INFO"
	.align	4
        /*0000*/ 	.byte	0x02, 0x09, 0x00, 0x00, 0x02, 0x02, 0x01, 0x00, 0x02, 0x05, 0x05, 0x00, 0x03, 0x07, 0x01, 0x01
        /*0010*/ 	.byte	0x02, 0x03, 0x00, 0x00, 0x02, 0x06, 0x01, 0x00, 0x04, 0x0b, 0x08, 0x00, 0x09, 0x00, 0x00, 0x00
        /*0020*/ 	.byte	0x00, 0x00, 0x00, 0x00


//--------------------- .nv.info._Z10checkIndexv  --------------------------
	.section	.nv.info._Z10checkIndexv,"",@"SHT_CUDA_INFO"
	.sectionflags	@""
	.align	4


	//----- nvinfo : EIATTR_CUDA_API_VERSION
	.align		4
        /*0000*/ 	.byte	0x04, 0x37
        /*0002*/ 	.short	(.L_8 - .L_7)
.L_7:
        /*0004*/ 	.word	0x00000082


	//----- nvinfo : EIATTR_SPARSE_MMA_MASK
	.align		4
.L_8:
        /*0008*/ 	.byte	0x03, 0x50
        /*000a*/ 	.short	0x0000


	//----- nvinfo : EIATTR_MAXREG_COUNT
	.align		4
        /*000c*/ 	.byte	0x03, 0x1b
        /*000e*/ 	.short	0x00ff


	//----- nvinfo : EIATTR_EXTERNS
	.align		4
        /*0010*/ 	.byte	0x04, 0x0f
        /*0012*/ 	.short	(.L_10 - .L_9)


	//   ....[0]....
	.align		4
.L_9:
        /*0014*/ 	.word	index@(vprintf)


	//----- nvinfo : EIATTR_MERCURY_ISA_VERSION
	.align		4
.L_10:
        /*0018*/ 	.byte	0x03, 0x5f
        /*001a*/ 	.short	0x0101


	//----- nvinfo : EIATTR_VRC_CTA_INIT_COUNT
	.align		4
        /*001c*/ 	.byte	0x02, 0x4a
	.zero		1
	.zero		1


	//----- nvinfo : EIATTR_SYSCALL_OFFSETS
	.align		4
        /*0020*/ 	.byte	0x04, 0x46
        /*0022*/ 	.short	(.L_12 - .L_11)


	//   ....[0]....
.L_11:
        /*0024*/ 	.word	0x000001b0


	//----- nvinfo : EIATTR_EXIT_INSTR_OFFSETS
	.align		4
.L_12:
        /*0028*/ 	.byte	0x04, 0x1c
        /*002a*/ 	.short	(.L_14 - .L_13)


	//   ....[0]....
.L_13:
        /*002c*/ 	.word	0x000001c0


	//----- nvinfo : EIATTR_SW_WAR
	.align		4
.L_14:
        /*0030*/ 	.byte	0x04, 0x36
        /*0032*/ 	.short	(.L_16 - .L_15)
.L_15:
        /*0034*/ 	.word	0x00000008
.L_16:


//--------------------- .nv.callgraph             --------------------------
	.section	.nv.callgraph,"",@"SHT_CUDA_CALLGRAPH"
	.align	4
	.sectionentsize	8
	.align		4
        /*0000*/ 	.word	0x00000000
	.align		4
        /*0004*/ 	.word	0xffffffff
	.align		4
        /*0008*/ 	.word	index@(_Z10checkIndexv)
	.align		4
        /*000c*/ 	.word	index@(vprintf)
	.align		4
        /*0010*/ 	.word	0x00000000
	.align		4
        /*0014*/ 	.word	0xfffffffe
	.align		4
        /*0018*/ 	.word	0x00000000
	.align		4
        /*001c*/ 	.word	0xfffffffd
	.align		4
        /*0020*/ 	.word	0x00000000
	.align		4
        /*0024*/ 	.word	0xfffffffc


//--------------------- .nv.constant4             --------------------------
	.section	.nv.constant4,"a",@progbits
	.align	8
	.align		8
.nv.constant4:
        /*0000*/ 	.dword	vprintf
	.align		8
        /*0008*/ 	.dword	$str


//--------------------- .text._Z10checkIndexv     --------------------------
	.section	.text._Z10checkIndexv,"ax",@progbits
	.align	128
        .global         _Z10checkIndexv
        .type           _Z10checkIndexv,@function
        .size           _Z10checkIndexv,(.L_x_2 - _Z10checkIndexv)
        .other          _Z10checkIndexv,@"STO_CUDA_ENTRY STV_DEFAULT"
_Z10checkIndexv:
.text._Z10checkIndexv:
[----:B------:R-:W0:Y:S01]  /*0000*/  LDC R1, c[0x0][0x37c] ;  /* 0x0000df00ff017b82 */ /* 0x000e220000000800 */
[----:B------:R-:W1:Y:S01]  /*0010*/  S2R R8, SR_TID.X ;  /* 0x0000000000087919 */ /* 0x000e620000002100 */
[----:B------:R-:W2:Y:S06]  /*0020*/  LDCU UR5, c[0x0][0x2fc] ;  /* 0x00005f80ff0577ac */ /* 0x000eac0008000800 */
[----:B------:R-:W3:Y:S01]  /*0030*/  LDC R14, c[0x0][0x360] ;  /* 0x0000d800ff0e7b82 */ /* 0x000ee20000000800 */
[----:B0-----:R-:W-:Y:S01]  /*0040*/  VIADD R1, R1, 0xffffffd0 ;  /* 0xffffffd001017836 */ /* 0x001fe20000000000 */
[----:B------:R-:W1:Y:S01]  /*0050*/  S2R R9, SR_TID.Y ;  /* 0x0000000000097919 */ /* 0x000e620000002200 */
[----:B------:R-:W-:Y:S01]  /*0060*/  MOV R0, 0x0 ;  /* 0x0000000000007802 */ /* 0x000fe20000000f00 */
[----:B------:R-:W0:Y:S01]  /*0070*/  LDCU UR4, c[0x0][0x2f8] ;  /* 0x00005f00ff0477ac */ /* 0x000e220008000800 */
[----:B------:R-:W1:Y:S03]  /*0080*/  S2R R10, SR_TID.Z ;  /* 0x00000000000a7919 */ /* 0x000e660000002300 */
[----:B------:R-:W3:Y:S01]  /*0090*/  LDC R15, c[0x0][0x364] ;  /* 0x0000d900ff0f7b82 */ /* 0x000ee20000000800 */
[----:B------:R-:W4:Y:S01]  /*00a0*/  LDCU.64 UR6, c[0x4][0x8] ;  /* 0x01000100ff0677ac */ /* 0x000f220008000a00 */
[----:B------:R-:W1:Y:S01]  /*00b0*/  S2R R11, SR_CTAID.X ;  /* 0x00000000000b7919 */ /* 0x000e620000002500 */
[----:B------:R-:W3:Y:S05]  /*00c0*/  S2R R12, SR_CTAID.Y ;  /* 0x00000000000c7919 */ /* 0x000eea0000002600 */
[----:B------:R-:W5:Y:S01]  /*00d0*/  LDC R16, c[0x0][0x368] ;  /* 0x0000da00ff107b82 */ /* 0x000f620000000800 */
[----:B------:R-:W3:Y:S01]  /*00e0*/  S2R R13, SR_CTAID.Z ;  /* 0x00000000000d7919 */ /* 0x000ee20000002700 */
[----:B0-----:R-:W-:-:S06]  /*00f0*/  IADD3 R6, P0, PT, R1, UR4, RZ ;  /* 0x0000000401067c10 */ /* 0x001fcc000ff1e0ff */
[----:B------:R-:W5:Y:S01]  /*0100*/  LDC R17, c[0x0][0x370] ;  /* 0x0000dc00ff117b82 */ /* 0x000f620000000800 */
[----:B----4-:R-:W-:Y:S01]  /*0110*/  IMAD.U32 R4, RZ, RZ, UR6 ;  /* 0x00000006ff047e24 */ /* 0x010fe2000f8e00ff */
[----:B------:R-:W-:Y:S01]  /*0120*/  MOV R5, UR7 ;  /* 0x0000000700057c02 */ /* 0x000fe20008000f00 */
[----:B--2---:R-:W-:-:S05]  /*0130*/  IMAD.X R7, RZ, RZ, UR5, P0 ;  /* 0x00000005ff077e24 */ /* 0x004fca00080e06ff */
[----:B------:R-:W5:Y:S08]  /*0140*/  LDC R18, c[0x0][0x374] ;  /* 0x0000dd00ff127b82 */ /* 0x000f700000000800 */
[----:B------:R-:W5:Y:S01]  /*0150*/  LDC R19, c[0x0][0x378] ;  /* 0x0000de00ff137b82 */ /* 0x000f620000000800 */
[----:B-1----:R0:W-:Y:S07]  /*0160*/  STL.128 [R1], R8 ;  /* 0x0000000801007387 */ /* 0x0021ee0000100c00 */
[----:B------:R0:W1:Y:S01]  /*0170*/  LDC.64 R2, c[0x4][R0] ;  /* 0x0100000000027b82 */ /* 0x0000620000000a00 */
[----:B---3--:R0:W-:Y:S04]  /*0180*/  STL.128 [R1+0x10], R12 ;  /* 0x0000100c01007387 */ /* 0x0081e80000100c00 */
[----:B-----5:R0:W-:Y:S02]  /*0190*/  STL.128 [R1+0x20], R16 ;  /* 0x0000201001007387 */ /* 0x0201e40000100c00 */
[----:B------:R-:W-:-:S07]  /*01a0*/  LEPC R20, `(.L_x_0) ;  /* 0x000000001014794e */ /* 0x000fce0000000000 */
[----:B01----:R-:W-:Y:S05]  /*01b0*/  CALL.ABS.NOINC R2 ;  /* 0x0000000002007343 */ /* 0x003fea0003c00000 */
.L_x_0:
[----:B------:R-:W-:Y:S05]  /*01c0*/  EXIT ;  /* 0x000000000000794d */ /* 0x000fea0003800000 */
.L_x_1:
[----:B------:R-:W-:-:S00]  /*01d0*/  BRA `(.L_x_1) ;  /* 0xfffffffc00fc7947 */ /* 0x000fc0000383ffff */
[----:B------:R-:W-:-:S00]  /*01e0*/  NOP ;  /* 0x0000000000007918 */ /* 0x000fc00000000000 */
        /* <DEDUP_REMOVED lines=9> */
.L_x_2:


//--------------------- .nv.global.init           --------------------------
	.section	.nv.global.init,"aw",@progbits
.nv.global.init:
	.type		$str,@object
	.size		$str,(.L_0 - $str)
$str:
        /*0000*/ 	.byte	0x74, 0x68, 0x72, 0x65, 0x61, 0x64, 0x20, 0x49, 0x64, 0x78, 0x3a, 0x28, 0x25, 0x64, 0x2c, 0x20
        /*0010*/ 	.byte	0x25, 0x64, 0x2c, 0x20, 0x25, 0x64, 0x29, 0x0a, 0x20, 0x62, 0x6c, 0x6f, 0x63, 0x6b, 0x49, 0x64
        /*0020*/ 	.byte	0x78, 0x3a, 0x20, 0x28, 0x25, 0x64, 0x2c, 0x20, 0x25, 0x64, 0x2c, 0x20, 0x25, 0x64, 0x29, 0x0a
        /*0030*/ 	.byte	0x20, 0x62, 0x6c, 0x6f, 0x63, 0x6b, 0x44, 0x69, 0x6d, 0x3a, 0x28, 0x25, 0x64, 0x2c, 0x20, 0x25
        /*0040*/ 	.byte	0x64, 0x2c, 0x20, 0x25, 0x64, 0x29, 0x0a, 0x20, 0x47, 0x72, 0x69, 0x64, 0x3a, 0x28, 0x25, 0x64
        /*0050*/ 	.byte	0x2c, 0x20, 0x25, 0x64, 0x2c, 0x20, 0x25, 0x64, 0x29, 0x0a, 0x00
.L_0:


//--------------------- .nv.shared.reserved.0     --------------------------
	.section	.nv.shared.reserved.0,"aw",@nobits
	.weak		__nv_reservedSMEM_offset_0_alias
	.size		__nv_reservedSMEM_offset_0_alias, 0, 64
	.other		__nv_reservedSMEM_offset_0_alias,@"STO_CUDA_RESERVED_SHARED STV_DEFAULT"
__nv_reservedSMEM_offset_0_alias:
	.zero		0
	.zero		64


//--------------------- .nv.constant0._Z10checkIndexv --------------------------
	.section	.nv.constant0._Z10checkIndexv,"a",@progbits
	.sectionflags	@""
	.align	4
.nv.constant0._Z10checkIndexv:
	.zero		896


//--------------------- SYMBOLS --------------------------

	.type		.nv.reservedSmem.offset0,@object
	.size		.nv.reservedSmem.offset0,0x4
	.type		vprintf,@function
